//
// Generated by NVIDIA NVVM Compiler
//
// Compiler Build ID: CL-36424714
// Cuda compilation tools, release 13.0, V13.0.88
// Based on NVVM 20.0.0
//

.version 9.0
.target sm_100
.address_size 64

	// .globl	_Z6kernelv
.extern .func  (.param .b32 func_retval0) vprintf
(
	.param .b64 vprintf_param_0,
	.param .b64 vprintf_param_1
)
;
.global .align 1 .b8 $str[23] = {105, 112, 108, 105, 107, 32, 37, 100, 32, 39, 100, 97, 110, 32, 77, 101, 114, 104, 97, 98, 97, 10};

.visible .entry _Z6kernelv()
{
	.local .align 8 .b8 	__local_depot0[8];
	.reg .b64 	%SP;
	.reg .b64 	%SPL;
	.reg .b32 	%r<4>;
	.reg .b64 	%rd<5>;

	mov.u64 	%SPL, __local_depot0;
	cvta.local.u64 	%SP, %SPL;
	add.u64 	%rd1, %SP, 0;
	add.u64 	%rd2, %SPL, 0;
	mov.u32 	%r1, %tid.x;
	st.local.u32 	[%rd2], %r1;
	mov.u64 	%rd3, $str;
	cvta.global.u64 	%rd4, %rd3;
	{ // callseq 0, 0
	.param .b64 param0;
	st.param.b64 	[param0], %rd4;
	.param .b64 param1;
	st.param.b64 	[param1], %rd1;
	.param .b32 retval0;
	call.uni (retval0), 
	vprintf, 
	(
	param0, 
	param1
	);
	ld.param.b32 	%r2, [retval0];
	} // callseq 0
	ret;

}


// ===== COMPILED SASS (sm_100) =====

	.target	sm_100

	.elftype	@"ET_EXEC"


//--------------------- .note.nv.tkinfo           --------------------------
	.section	.note.nv.tkinfo,"",@"SHT_NOTE"
	.sectionflags	@"SHF_NOTE_NV_TKINFO"
	.tkinfo
        /*0018*/ 	.word	0x00000002
        /*0030*/ 	.string	""
        /*0030*/ 	.string	"ptxas"
        /*0030*/ 	.string	"Cuda compilation tools, release 13.0, V13.0.88"
        /*0030*/ 	.string	"Build cuda_13.0.r13.0/compiler.36424714_0"
        /*0030*/ 	.string	"-arch sm_100 -m 64 "



//--------------------- .note.nv.cuinfo           --------------------------
	.section	.note.nv.cuinfo,"",@"SHT_NOTE"
	.sectionflags	@"SHF_NOTE_NV_CUINFO"
        /*0018*/ 	.short	0x0002
        /*001a*/ 	.short	0x0064
        /*001c*/ 	.short	0x0082
	.zero		2


//--------------------- .nv.info                  --------------------------
	.section	.nv.info,"",@"SHT_CUDA_INFO"
	.align	4


	//----- nvinfo : EIATTR_REGCOUNT
	.align		4
        /*0000*/ 	.byte	0x04, 0x2f
        /*0002*/ 	.short	(.L_2 - .L_1)
	.align		4
.L_1:
        /*0004*/ 	.word	index@(_Z6kernelv)
        /*0008*/ 	.word	0x00000018


	//----- nvinfo : EIATTR_FRAME_SIZE
	.align		4
.L_2:
        /*000c*/ 	.byte	0x04, 0x11
        /*000e*/ 	.short	(.L_4 - .L_3)
	.align		4
.L_3:
        /*0010*/ 	.word	index@(_Z6kernelv)
        /*0014*/ 	.word	0x00000008


	//----- nvinfo : EIATTR_MIN_STACK_SIZE
	.align		4
.L_4:
        /*0018*/ 	.byte	0x04, 0x12
        /*001a*/ 	.short	(.L_6 - .L_5)
	.align		4
.L_5:
        /*001c*/ 	.word	index@(_Z6kernelv)
        /*0020*/ 	.word	0x00000008
.L_6:


//--------------------- .nv.compat                --------------------------
	.section	.nv.compat,"",@"SHT_CUDA_COMPAT_INFO"
	.align	4
        /*0000*/ 	.byte	0x02, 0x09, 0x00, 0x00, 0x02, 0x02, 0x01, 0x00, 0x02, 0x05, 0x05, 0x00, 0x03, 0x07, 0x01, 0x01
        /*0010*/ 	.byte	0x02, 0x03, 0x00, 0x00, 0x02, 0x06, 0x01, 0x00, 0x04, 0x0b, 0x08, 0x00, 0x09, 0x00, 0x00, 0x00
        /*0020*/ 	.byte	0x00, 0x00, 0x00, 0x00


//--------------------- .nv.info._Z6kernelv       --------------------------
	.section	.nv.info._Z6kernelv,"",@"SHT_CUDA_INFO"
	.sectionflags	@""
	.align	4


	//----- nvinfo : EIATTR_CUDA_API_VERSION
	.align		4
        /*0000*/ 	.byte	0x04, 0x37
        /*0002*/ 	.short	(.L_8 - .L_7)
.L_7:
        /*0004*/ 	.word	0x00000082


	//----- nvinfo : EIATTR_SPARSE_MMA_MASK
	.align		4
.L_8:
        /*0008*/ 	.byte	0x03, 0x50
        /*000a*/ 	.short	0x0000


	//----- nvinfo : EIATTR_MAXREG_COUNT
	.align		4
        /*000c*/ 	.byte	0x03, 0x1b
        /*000e*/ 	.short	0x00ff


	//----- nvinfo : EIATTR_EXTERNS
	.align		4
        /*0010*/ 	.byte	0x04, 0x0f
        /*0012*/ 	.short	(.L_10 - .L_9)


	//   ....[0]....
	.align		4
.L_9:
        /*0014*/ 	.word	index@(vprintf)


	//----- nvinfo : EIATTR_MERCURY_ISA_VERSION
	.align		4
.L_10:
        /*0018*/ 	.byte	0x03, 0x5f
        /*001a*/ 	.short	0x0101


	//----- nvinfo : EIATTR_VRC_CTA_INIT_COUNT
	.align		4
        /*001c*/ 	.byte	0x02, 0x4a
	.zero		1
	.zero		1


	//----- nvinfo : EIATTR_SYSCALL_OFFSETS
	.align		4
        /*0020*/ 	.byte	0x04, 0x46
        /*0022*/ 	.short	(.L_12 - .L_11)


	//   ....[0]....
.L_11:
        /*0024*/ 	.word	0x000000e0


	//----- nvinfo : EIATTR_EXIT_INSTR_OFFSETS
	.align		4
.L_12:
        /*0028*/ 	.byte	0x04, 0x1c
        /*002a*/ 	.short	(.L_14 - .L_13)


	//   ....[0]....
.L_13:
        /*002c*/ 	.word	0x000000f0


	//----- nvinfo : EIATTR_SW_WAR
	.align		4
.L_14:
        /*0030*/ 	.byte	0x04, 0x36
        /*0032*/ 	.short	(.L_16 - .L_15)
.L_15:
        /*0034*/ 	.word	0x00000008
.L_16:


//--------------------- .nv.callgraph             --------------------------
	.section	.nv.callgraph,"",@"SHT_CUDA_CALLGRAPH"
	.align	4
	.sectionentsize	8
	.align		4
        /*0000*/ 	.word	0x00000000
	.align		4
        /*0004*/ 	.word	0xffffffff
	.align		4
        /*0008*/ 	.word	index@(_Z6kernelv)
	.align		4
        /*000c*/ 	.word	index@(vprintf)
	.align		4
        /*0010*/ 	.word	0x00000000
	.align		4
        /*0014*/ 	.word	0xfffffffe
	.align		4
        /*0018*/ 	.word	0x00000000
	.align		4
        /*001c*/ 	.word	0xfffffffd
	.align		4
        /*0020*/ 	.word	0x00000000
	.align		4
        /*0024*/ 	.word	0xfffffffc


//--------------------- .nv.constant4             --------------------------
	.section	.nv.constant4,"a",@progbits
	.align	8
	.align		8
.nv.constant4:
        /*0000*/ 	.dword	vprintf
	.align		8
        /*0008*/ 	.dword	$str


//--------------------- .text._Z6kernelv          --------------------------
	.section	.text._Z6kernelv,"ax",@progbits
	.align	128
        .global         _Z6kernelv
        .type           _Z6kernelv,@function
        .size           _Z6kernelv,(.L_x_2 - _Z6kernelv)
        .other          _Z6kernelv,@"STO_CUDA_ENTRY STV_DEFAULT"
_Z6kernelv:
.text._Z6kernelv:
[----:B------:R-:W0:Y:S01]  /*0000*/  LDC R1, c[0x0][0x37c] ;  /* 0x0000df00ff017b82 */ /* 0x000e220000000800 */
[----:B------:R-:W1:Y:S01]  /*0010*/  S2R R8, SR_TID.X ;  /* 0x0000000000087919 */ /* 0x000e620000002100 */
[----:B0-----:R-:W-:Y:S01]  /*0020*/  VIADD R1, R1, 0xfffffff8 ;  /* 0xfffffff801017836 */ /* 0x001fe20000000000 */
[----:B------:R-:W-:Y:S01]  /*0030*/  MOV R0, 0x0 ;  /* 0x0000000000007802 */ /* 0x000fe20000000f00 */
[----:B------:R-:W0:Y:S04]  /*0040*/  LDCU UR4, c[0x0][0x2f8] ;  /* 0x00005f00ff0477ac */ /* 0x000e280008000800 */
[----:B------:R2:W3:Y:S01]  /*0050*/  LDC.64 R2, c[0x4][R0] ;  /* 0x0100000000027b82 */ /* 0x0004e20000000a00 */
[----:B------:R-:W4:Y:S01]  /*0060*/  LDCU.64 UR6, c[0x4][0x8] ;  /* 0x01000100ff0677ac */ /* 0x000f220008000a00 */
[----:B------:R-:W5:Y:S01]  /*0070*/  LDCU UR5, c[0x0][0x2fc] ;  /* 0x00005f80ff0577ac */ /* 0x000f620008000800 */
[----:B0-----:R-:W-:Y:S01]  /*0080*/  IADD3 R6, P0, PT, R1, UR4, RZ ;  /* 0x0000000401067c10 */ /* 0x001fe2000ff1e0ff */
[----:B----4-:R-:W-:Y:S01]  /*0090*/  IMAD.U32 R4, RZ, RZ, UR6 ;  /* 0x00000006ff047e24 */ /* 0x010fe2000f8e00ff */
[----:B------:R-:W-:-:S03]  /*00a0*/  MOV R5, UR7 ;  /* 0x0000000700057c02 */ /* 0x000fc60008000f00 */
[----:B-----5:R-:W-:Y:S01]  /*00b0*/  IMAD.X R7, RZ, RZ, UR5, P0 ;  /* 0x00000005ff077e24 */ /* 0x020fe200080e06ff */
[----:B-1----:R2:W-:Y:S07]  /*00c0*/  STL [R1], R8 ;  /* 0x0000000801007387 */ /* 0x0025ee0000100800 */
[----:B------:R-:W-:-:S07]  /*00d0*/  LEPC R20, `(.L_x_0) ;  /* 0x000000001014794e */ /* 0x000fce0000000000 */
[----:B--23--:R-:W-:Y:S05]  /*00e0*/  CALL.ABS.NOINC R2 ;  /* 0x0000000002007343 */ /* 0x00cfea0003c00000 */
.L_x_0:
[----:B------:R-:W-:Y:S05]  /*00f0*/  EXIT ;  /* 0x000000000000794d */ /* 0x000fea0003800000 */
.L_x_1:
[----:B------:R-:W-:-:S00]  /*0100*/  BRA `(.L_x_1) ;  /* 0xfffffffc00fc7947 */ /* 0x000fc0000383ffff */
[----:B------:R-:W-:-:S00]  /*0110*/  NOP ;  /* 0x0000000000007918 */ /* 0x000fc00000000000 */
        /* <DEDUP_REMOVED lines=14> */
.L_x_2:


//--------------------- .nv.global.init           --------------------------
	.section	.nv.global.init,"aw",@progbits
.nv.global.init:
	.type		$str,@object
	.size		$str,(.L_0 - $str)
$str:
        /*0000*/ 	.byte	0x69, 0x70, 0x6c, 0x69, 0x6b, 0x20, 0x25, 0x64, 0x20, 0x27, 0x64, 0x61, 0x6e, 0x20, 0x4d, 0x65
        /*0010*/ 	.byte	0x72, 0x68, 0x61, 0x62, 0x61, 0x0a, 0x00
.L_0:


//--------------------- .nv.shared.reserved.0     --------------------------
	.section	.nv.shared.reserved.0,"aw",@nobits
	.weak		__nv_reservedSMEM_offset_0_alias
	.size		__nv_reservedSMEM_offset_0_alias, 0, 64
	.other		__nv_reservedSMEM_offset_0_alias,@"STO_CUDA_RESERVED_SHARED STV_DEFAULT"
__nv_reservedSMEM_offset_0_alias:
	.zero		0
	.zero		64


//--------------------- .nv.constant0._Z6kernelv  --------------------------
	.section	.nv.constant0._Z6kernelv,"a",@progbits
	.sectionflags	@""
	.align	4
.nv.constant0._Z6kernelv:
	.zero		896


//--------------------- SYMBOLS --------------------------

	.type		.nv.reservedSmem.offset0,@object
	.size		.nv.reservedSmem.offset0,0x4
	.type		vprintf,@function
